//
// Generated by NVIDIA NVVM Compiler
//
// Compiler Build ID: CL-36424714
// Cuda compilation tools, release 13.0, V13.0.88
// Based on NVVM 20.0.0
//

.version 9.0
.target sm_100
.address_size 64

	// .globl	_Z17sum_matrix_kernelPKiS0_Pii

.visible .entry _Z17sum_matrix_kernelPKiS0_Pii(
	.param .u64 .ptr .align 1 _Z17sum_matrix_kernelPKiS0_Pii_param_0,
	.param .u64 .ptr .align 1 _Z17sum_matrix_kernelPKiS0_Pii_param_1,
	.param .u64 .ptr .align 1 _Z17sum_matrix_kernelPKiS0_Pii_param_2,
	.param .u32 _Z17sum_matrix_kernelPKiS0_Pii_param_3
)
{
	.reg .pred 	%p<2>;
	.reg .b32 	%r<9>;
	.reg .b64 	%rd<11>;

	ld.param.u64 	%rd1, [_Z17sum_matrix_kernelPKiS0_Pii_param_0];
	ld.param.u64 	%rd2, [_Z17sum_matrix_kernelPKiS0_Pii_param_1];
	ld.param.u64 	%rd3, [_Z17sum_matrix_kernelPKiS0_Pii_param_2];
	ld.param.u32 	%r2, [_Z17sum_matrix_kernelPKiS0_Pii_param_3];
	mov.u32 	%r3, %ctaid.x;
	mov.u32 	%r4, %ntid.x;
	mov.u32 	%r5, %tid.x;
	mad.lo.s32 	%r1, %r3, %r4, %r5;
	setp.ge.s32 	%p1, %r1, %r2;
	@%p1 bra 	$L__BB0_2;
	cvta.to.global.u64 	%rd4, %rd1;
	cvta.to.global.u64 	%rd5, %rd2;
	cvta.to.global.u64 	%rd6, %rd3;
	mul.wide.s32 	%rd7, %r1, 4;
	add.s64 	%rd8, %rd4, %rd7;
	ld.global.u32 	%r6, [%rd8];
	add.s64 	%rd9, %rd5, %rd7;
	ld.global.u32 	%r7, [%rd9];
	add.s32 	%r8, %r7, %r6;
	add.s64 	%rd10, %rd6, %rd7;
	st.global.u32 	[%rd10], %r8;
$L__BB0_2:
	ret;

}


// ===== COMPILED SASS (sm_100) =====

	.target	sm_100

	.elftype	@"ET_EXEC"


//--------------------- .note.nv.tkinfo           --------------------------
	.section	.note.nv.tkinfo,"",@"SHT_NOTE"
	.sectionflags	@"SHF_NOTE_NV_TKINFO"
	.tkinfo
        /*0018*/ 	.word	0x00000002
        /*0030*/ 	.string	""
        /*0030*/ 	.string	"ptxas"
        /*0030*/ 	.string	"Cuda compilation tools, release 13.0, V13.0.88"
        /*0030*/ 	.string	"Build cuda_13.0.r13.0/compiler.36424714_0"
        /*0030*/ 	.string	"-arch sm_100 -m 64 "



//--------------------- .note.nv.cuinfo           --------------------------
	.section	.note.nv.cuinfo,"",@"SHT_NOTE"
	.sectionflags	@"SHF_NOTE_NV_CUINFO"
        /*0018*/ 	.short	0x0002
        /*001a*/ 	.short	0x0064
        /*001c*/ 	.short	0x0082
	.zero		2


//--------------------- .nv.info                  --------------------------
	.section	.nv.info,"",@"SHT_CUDA_INFO"
	.align	4


	//----- nvinfo : EIATTR_REGCOUNT
	.align		4
        /*0000*/ 	.byte	0x04, 0x2f
        /*0002*/ 	.short	(.L_1 - .L_0)
	.align		4
.L_0:
        /*0004*/ 	.word	index@(_Z17sum_matrix_kernelPKiS0_Pii)
        /*0008*/ 	.word	0x0000000c


	//----- nvinfo : EIATTR_FRAME_SIZE
	.align		4
.L_1:
        /*000c*/ 	.byte	0x04, 0x11
        /*000e*/ 	.short	(.L_3 - .L_2)
	.align		4
.L_2:
        /*0010*/ 	.word	index@(_Z17sum_matrix_kernelPKiS0_Pii)
        /*0014*/ 	.word	0x00000000


	//----- nvinfo : EIATTR_MIN_STACK_SIZE
	.align		4
.L_3:
        /*0018*/ 	.byte	0x04, 0x12
        /*001a*/ 	.short	(.L_5 - .L_4)
	.align		4
.L_4:
        /*001c*/ 	.word	index@(_Z17sum_matrix_kernelPKiS0_Pii)
        /*0020*/ 	.word	0x00000000
.L_5:


//--------------------- .nv.compat                --------------------------
	.section	.nv.compat,"",@"SHT_CUDA_COMPAT_INFO"
	.align	4
        /*0000*/ 	.byte	0x02, 0x09, 0x00, 0x00, 0x02, 0x02, 0x01, 0x00, 0x02, 0x05, 0x05, 0x00, 0x03, 0x07, 0x01, 0x01
        /*0010*/ 	.byte	0x02, 0x03, 0x00, 0x00, 0x02, 0x06, 0x01, 0x00, 0x04, 0x0b, 0x08, 0x00, 0x09, 0x00, 0x00, 0x00
        /*0020*/ 	.byte	0x00, 0x00, 0x00, 0x00


//--------------------- .nv.info._Z17sum_matrix_kernelPKiS0_Pii --------------------------
	.section	.nv.info._Z17sum_matrix_kernelPKiS0_Pii,"",@"SHT_CUDA_INFO"
	.sectionflags	@""
	.align	4


	//----- nvinfo : EIATTR_CUDA_API_VERSION
	.align		4
        /*0000*/ 	.byte	0x04, 0x37
        /*0002*/ 	.short	(.L_7 - .L_6)
.L_6:
        /*0004*/ 	.word	0x00000082


	//----- nvinfo : EIATTR_KPARAM_INFO
	.align		4
.L_7:
        /*0008*/ 	.byte	0x04, 0x17
        /*000a*/ 	.short	(.L_9 - .L_8)
.L_8:
        /*000c*/ 	.word	0x00000000
        /*0010*/ 	.short	0x0003
        /*0012*/ 	.short	0x0018
        /*0014*/ 	.byte	0x00, 0xf0, 0x11, 0x00


	//----- nvinfo : EIATTR_KPARAM_INFO
	.align		4
.L_9:
        /*0018*/ 	.byte	0x04, 0x17
        /*001a*/ 	.short	(.L_11 - .L_10)
.L_10:
        /*001c*/ 	.word	0x00000000
        /*0020*/ 	.short	0x0002
        /*0022*/ 	.short	0x0010
        /*0024*/ 	.byte	0x00, 0xf5, 0x21, 0x00


	//----- nvinfo : EIATTR_KPARAM_INFO
	.align		4
.L_11:
        /*0028*/ 	.byte	0x04, 0x17
        /*002a*/ 	.short	(.L_13 - .L_12)
.L_12:
        /*002c*/ 	.word	0x00000000
        /*0030*/ 	.short	0x0001
        /*0032*/ 	.short	0x0008
        /*0034*/ 	.byte	0x00, 0xf5, 0x21, 0x00


	//----- nvinfo : EIATTR_KPARAM_INFO
	.align		4
.L_13:
        /*0038*/ 	.byte	0x04, 0x17
        /*003a*/ 	.short	(.L_15 - .L_14)
.L_14:
        /*003c*/ 	.word	0x00000000
        /*0040*/ 	.short	0x0000
        /*0042*/ 	.short	0x0000
        /*0044*/ 	.byte	0x00, 0xf5, 0x21, 0x00


	//----- nvinfo : EIATTR_SPARSE_MMA_MASK
	.align		4
.L_15:
        /*0048*/ 	.byte	0x03, 0x50
        /*004a*/ 	.short	0x0000


	//----- nvinfo : EIATTR_MAXREG_COUNT
	.align		4
        /*004c*/ 	.byte	0x03, 0x1b
        /*004e*/ 	.short	0x00ff


	//----- nvinfo : EIATTR_MERCURY_ISA_VERSION
	.align		4
        /*0050*/ 	.byte	0x03, 0x5f
        /*0052*/ 	.short	0x0101


	//----- nvinfo : EIATTR_VRC_CTA_INIT_COUNT
	.align		4
        /*0054*/ 	.byte	0x02, 0x4a
	.zero		1
	.zero		1


	//----- nvinfo : EIATTR_EXIT_INSTR_OFFSETS
	.align		4
        /*0058*/ 	.byte	0x04, 0x1c
        /*005a*/ 	.short	(.L_17 - .L_16)


	//   ....[0]....
.L_16:
        /*005c*/ 	.word	0x00000070


	//   ....[1]....
        /*0060*/ 	.word	0x00000130


	//----- nvinfo : EIATTR_CBANK_PARAM_SIZE
	.align		4
.L_17:
        /*0064*/ 	.byte	0x03, 0x19
        /*0066*/ 	.short	0x001c


	//----- nvinfo : EIATTR_PARAM_CBANK
	.align		4
        /*0068*/ 	.byte	0x04, 0x0a
        /*006a*/ 	.short	(.L_19 - .L_18)
	.align		4
.L_18:
        /*006c*/ 	.word	index@(.nv.constant0._Z17sum_matrix_kernelPKiS0_Pii)
        /*0070*/ 	.short	0x0380
        /*0072*/ 	.short	0x001c


	//----- nvinfo : EIATTR_SW_WAR
	.align		4
.L_19:
        /*0074*/ 	.byte	0x04, 0x36
        /*0076*/ 	.short	(.L_21 - .L_20)
.L_20:
        /*0078*/ 	.word	0x00000008
.L_21:


//--------------------- .nv.callgraph             --------------------------
	.section	.nv.callgraph,"",@"SHT_CUDA_CALLGRAPH"
	.align	4
	.sectionentsize	8
	.align		4
        /*0000*/ 	.word	0x00000000
	.align		4
        /*0004*/ 	.word	0xffffffff
	.align		4
        /*0008*/ 	.word	0x00000000
	.align		4
        /*000c*/ 	.word	0xfffffffe
	.align		4
        /*0010*/ 	.word	0x00000000
	.align		4
        /*0014*/ 	.word	0xfffffffd
	.align		4
        /*0018*/ 	.word	0x00000000
	.align		4
        /*001c*/ 	.word	0xfffffffc


//--------------------- .text._Z17sum_matrix_kernelPKiS0_Pii --------------------------
	.section	.text._Z17sum_matrix_kernelPKiS0_Pii,"ax",@progbits
	.align	128
        .global         _Z17sum_matrix_kernelPKiS0_Pii
        .type           _Z17sum_matrix_kernelPKiS0_Pii,@function
        .size           _Z17sum_matrix_kernelPKiS0_Pii,(.L_x_1 - _Z17sum_matrix_kernelPKiS0_Pii)
        .other          _Z17sum_matrix_kernelPKiS0_Pii,@"STO_CUDA_ENTRY STV_DEFAULT"
_Z17sum_matrix_kernelPKiS0_Pii:
.text._Z17sum_matrix_kernelPKiS0_Pii:
[----:B------:R-:W-:Y:S01]  /*0000*/  LDC R1, c[0x0][0x37c] ;  /* 0x0000df00ff017b82 */ /* 0x000fe20000000800 */
[----:B------:R-:W0:Y:S07]  /*0010*/  S2R R0, SR_TID.X ;  /* 0x0000000000007919 */ /* 0x000e2e0000002100 */
[----:B------:R-:W0:Y:S01]  /*0020*/  S2UR UR4, SR_CTAID.X ;  /* 0x00000000000479c3 */ /* 0x000e220000002500 */
[----:B------:R-:W1:Y:S07]  /*0030*/  LDCU UR5, c[0x0][0x398] ;  /* 0x00007300ff0577ac */ /* 0x000e6e0008000800 */
[----:B------:R-:W0:Y:S02]  /*0040*/  LDC R9, c[0x0][0x360] ;  /* 0x0000d800ff097b82 */ /* 0x000e240000000800 */
[----:B0-----:R-:W-:-:S05]  /*0050*/  IMAD R9, R9, UR4, R0 ;  /* 0x0000000409097c24 */ /* 0x001fca000f8e0200 */
[----:B-1----:R-:W-:-:S13]  /*0060*/  ISETP.GE.AND P0, PT, R9, UR5, PT ;  /* 0x0000000509007c0c */ /* 0x002fda000bf06270 */
[----:B------:R-:W-:Y:S05]  /*0070*/  @P0 EXIT ;  /* 0x000000000000094d */ /* 0x000fea0003800000 */
[----:B------:R-:W0:Y:S01]  /*0080*/  LDC.64 R2, c[0x0][0x380] ;  /* 0x0000e000ff027b82 */ /* 0x000e220000000a00 */
[----:B------:R-:W1:Y:S07]  /*0090*/  LDCU.64 UR4, c[0x0][0x358] ;  /* 0x00006b00ff0477ac */ /* 0x000e6e0008000a00 */
[----:B------:R-:W2:Y:S08]  /*00a0*/  LDC.64 R4, c[0x0][0x388] ;  /* 0x0000e200ff047b82 */ /* 0x000eb00000000a00 */
[----:B------:R-:W3:Y:S01]  /*00b0*/  LDC.64 R6, c[0x0][0x390] ;  /* 0x0000e400ff067b82 */ /* 0x000ee20000000a00 */
[----:B0-----:R-:W-:-:S06]  /*00c0*/  IMAD.WIDE R2, R9, 0x4, R2 ;  /* 0x0000000409027825 */ /* 0x001fcc00078e0202 */
[----:B-1----:R-:W4:Y:S01]  /*00d0*/  LDG.E R2, desc[UR4][R2.64] ;  /* 0x0000000402027981 */ /* 0x002f22000c1e1900 */
[----:B--2---:R-:W-:-:S06]  /*00e0*/  IMAD.WIDE R4, R9, 0x4, R4 ;  /* 0x0000000409047825 */ /* 0x004fcc00078e0204 */
[----:B------:R-:W4:Y:S01]  /*00f0*/  LDG.E R5, desc[UR4][R4.64] ;  /* 0x0000000404057981 */ /* 0x000f22000c1e1900 */
[----:B---3--:R-:W-:Y:S01]  /*0100*/  IMAD.WIDE R6, R9, 0x4, R6 ;  /* 0x0000000409067825 */ /* 0x008fe200078e0206 */
[----:B----4-:R-:W-:-:S05]  /*0110*/  IADD3 R9, PT, PT, R2, R5, RZ ;  /* 0x0000000502097210 */ /* 0x010fca0007ffe0ff */
[----:B------:R-:W-:Y:S01]  /*0120*/  STG.E desc[UR4][R6.64], R9 ;  /* 0x0000000906007986 */ /* 0x000fe2000c101904 */
[----:B------:R-:W-:Y:S05]  /*0130*/  EXIT ;  /* 0x000000000000794d */ /* 0x000fea0003800000 */
.L_x_0:
[----:B------:R-:W-:-:S00]  /*0140*/  BRA `(.L_x_0) ;  /* 0xfffffffc00fc7947 */ /* 0x000fc0000383ffff */
[----:B------:R-:W-:-:S00]  /*0150*/  NOP ;  /* 0x0000000000007918 */ /* 0x000fc00000000000 */
        /* <DEDUP_REMOVED lines=10> */
.L_x_1:


//--------------------- .nv.shared.reserved.0     --------------------------
	.section	.nv.shared.reserved.0,"aw",@nobits
	.weak		__nv_reservedSMEM_offset_0_alias
	.size		__nv_reservedSMEM_offset_0_alias, 0, 64
	.other		__nv_reservedSMEM_offset_0_alias,@"STO_CUDA_RESERVED_SHARED STV_DEFAULT"
__nv_reservedSMEM_offset_0_alias:
	.zero		0
	.zero		64


//--------------------- .nv.constant0._Z17sum_matrix_kernelPKiS0_Pii --------------------------
	.section	.nv.constant0._Z17sum_matrix_kernelPKiS0_Pii,"a",@progbits
	.sectionflags	@""
	.align	4
.nv.constant0._Z17sum_matrix_kernelPKiS0_Pii:
	.zero		924


//--------------------- SYMBOLS --------------------------

	.type		.nv.reservedSmem.offset0,@object
	.size		.nv.reservedSmem.offset0,0x4
